	.headerflags	@"EF_CUDA_TEXMODE_UNIFIED EF_CUDA_64BIT_ADDRESS EF_CUDA_ACCELERATORS EF_CUDA_SM90 EF_CUDA_VIRTUAL_SM(EF_CUDA_SM90)"
	.elftype	@"ET_EXEC"


//--------------------- .nv.info                  --------------------------
	.section	.nv.info,"",@"SHT_CUDA_INFO"
	.align	4


	//----- nvinfo : EIATTR_REGCOUNT
	.align		4
        /*0000*/ 	.byte	0x04, 0x2f
        /*0002*/ 	.short	(.L_3 - .L_2)
	.align		4
.L_2:
        /*0004*/ 	.word	index@(triton_poi_fused__native_batch_norm_legit_no_training_silu_30)
        /*0008*/ 	.word	0x00000028


	//----- nvinfo : EIATTR_MIN_STACK_SIZE
	.align		4
.L_3:
        /*000c*/ 	.byte	0x04, 0x12
        /*000e*/ 	.short	(.L_5 - .L_4)
	.align		4
.L_4:
        /*0010*/ 	.word	index@(triton_poi_fused__native_batch_norm_legit_no_training_silu_30)
        /*0014*/ 	.word	0x00000000


	//----- nvinfo : EIATTR_FRAME_SIZE
	.align		4
.L_5:
        /*0018*/ 	.byte	0x04, 0x11
        /*001a*/ 	.short	(.L_7 - .L_6)
	.align		4
.L_6:
        /*001c*/ 	.word	index@(triton_poi_fused__native_batch_norm_legit_no_training_silu_30)
        /*0020*/ 	.word	0x00000000


	//----- nvinfo : EIATTR_MIN_STACK_SIZE
	.align		4
.L_7:
        /*0024*/ 	.byte	0x04, 0x12
        /*0026*/ 	.short	(.L_9 - .L_8)
	.align		4
.L_8:
        /*0028*/ 	.word	index@(triton_poi_fused__native_batch_norm_legit_no_training_silu_30)
        /*002c*/ 	.word	0x00000000
.L_9:


//--------------------- .nv.info.triton_poi_fused__native_batch_norm_legit_no_training_silu_30 --------------------------
	.section	.nv.info.triton_poi_fused__native_batch_norm_legit_no_training_silu_30,"",@"SHT_CUDA_INFO"
	.sectionflags	@""
	.align	4


	//----- nvinfo : EIATTR_CUDA_API_VERSION
	.align		4
        /*0000*/ 	.byte	0x04, 0x37
        /*0002*/ 	.short	(.L_11 - .L_10)
.L_10:
        /*0004*/ 	.word	0x0000007c


	//----- nvinfo : EIATTR_KPARAM_INFO
	.align		4
.L_11:
        /*0008*/ 	.byte	0x04, 0x17
        /*000a*/ 	.short	(.L_13 - .L_12)
.L_12:
        /*000c*/ 	.word	0x00000000
        /*0010*/ 	.short	0x0007
        /*0012*/ 	.short	0x0034
        /*0014*/ 	.byte	0x00, 0xf0, 0x11, 0x00


	//----- nvinfo : EIATTR_KPARAM_INFO
	.align		4
.L_13:
        /*0018*/ 	.byte	0x04, 0x17
        /*001a*/ 	.short	(.L_15 - .L_14)
.L_14:
        /*001c*/ 	.word	0x00000000
        /*0020*/ 	.short	0x0006
        /*0022*/ 	.short	0x0030
        /*0024*/ 	.byte	0x00, 0xf0, 0x11, 0x00


	//----- nvinfo : EIATTR_KPARAM_INFO
	.align		4
.L_15:
        /*0028*/ 	.byte	0x04, 0x17
        /*002a*/ 	.short	(.L_17 - .L_16)
.L_16:
        /*002c*/ 	.word	0x00000000
        /*0030*/ 	.short	0x0005
        /*0032*/ 	.short	0x0028
        /*0034*/ 	.byte	0x00, 0xf4, 0x21, 0x00


	//----- nvinfo : EIATTR_KPARAM_INFO
	.align		4
.L_17:
        /*0038*/ 	.byte	0x04, 0x17
        /*003a*/ 	.short	(.L_19 - .L_18)
.L_18:
        /*003c*/ 	.word	0x00000000
        /*0040*/ 	.short	0x0004
        /*0042*/ 	.short	0x0020
        /*0044*/ 	.byte	0x00, 0xf4, 0x21, 0x00


	//----- nvinfo : EIATTR_KPARAM_INFO
	.align		4
.L_19:
        /*0048*/ 	.byte	0x04, 0x17
        /*004a*/ 	.short	(.L_21 - .L_20)
.L_20:
        /*004c*/ 	.word	0x00000000
        /*0050*/ 	.short	0x0003
        /*0052*/ 	.short	0x0018
        /*0054*/ 	.byte	0x00, 0xf4, 0x21, 0x00


	//----- nvinfo : EIATTR_KPARAM_INFO
	.align		4
.L_21:
        /*0058*/ 	.byte	0x04, 0x17
        /*005a*/ 	.short	(.L_23 - .L_22)
.L_22:
        /*005c*/ 	.word	0x00000000
        /*0060*/ 	.short	0x0002
        /*0062*/ 	.short	0x0010
        /*0064*/ 	.byte	0x00, 0xf4, 0x21, 0x00


	//----- nvinfo : EIATTR_KPARAM_INFO
	.align		4
.L_23:
        /*0068*/ 	.byte	0x04, 0x17
        /*006a*/ 	.short	(.L_25 - .L_24)
.L_24:
        /*006c*/ 	.word	0x00000000
        /*0070*/ 	.short	0x0001
        /*0072*/ 	.short	0x0008
        /*0074*/ 	.byte	0x00, 0xf4, 0x21, 0x00


	//----- nvinfo : EIATTR_KPARAM_INFO
	.align		4
.L_25:
        /*0078*/ 	.byte	0x04, 0x17
        /*007a*/ 	.short	(.L_27 - .L_26)
.L_26:
        /*007c*/ 	.word	0x00000000
        /*0080*/ 	.short	0x0000
        /*0082*/ 	.short	0x0000
        /*0084*/ 	.byte	0x00, 0xf4, 0x21, 0x00


	//----- nvinfo : EIATTR_SPARSE_MMA_MASK
	.align		4
.L_27:
        /*0088*/ 	.byte	0x03, 0x50
        /*008a*/ 	.short	0x0000


	//----- nvinfo : EIATTR_MAXREG_COUNT
	.align		4
        /*008c*/ 	.byte	0x03, 0x1b
        /*008e*/ 	.short	0x00ff


	//----- nvinfo : EIATTR_EXIT_INSTR_OFFSETS
	.align		4
        /*0090*/ 	.byte	0x04, 0x1c
        /*0092*/ 	.short	(.L_29 - .L_28)


	//   ....[0]....
.L_28:
        /*0094*/ 	.word	0x00001bf0


	//   ....[1]....
        /*0098*/ 	.word	0x00001c40


	//----- nvinfo : EIATTR_REQNTID
	.align		4
.L_29:
        /*009c*/ 	.byte	0x04, 0x10
        /*009e*/ 	.short	(.L_31 - .L_30)
.L_30:
        /*00a0*/ 	.word	0x00000100
        /*00a4*/ 	.word	0x00000001
        /*00a8*/ 	.word	0x00000001


	//----- nvinfo : EIATTR_CBANK_PARAM_SIZE
	.align		4
.L_31:
        /*00ac*/ 	.byte	0x03, 0x19
        /*00ae*/ 	.short	0x0038


	//----- nvinfo : EIATTR_PARAM_CBANK
	.align		4
        /*00b0*/ 	.byte	0x04, 0x0a
        /*00b2*/ 	.short	(.L_33 - .L_32)
	.align		4
.L_32:
        /*00b4*/ 	.word	index@(.nv.constant0.triton_poi_fused__native_batch_norm_legit_no_training_silu_30)
        /*00b8*/ 	.short	0x0210
        /*00ba*/ 	.short	0x0038


	//----- nvinfo : EIATTR_SW_WAR
	.align		4
.L_33:
        /*00bc*/ 	.byte	0x04, 0x36
        /*00be*/ 	.short	(.L_35 - .L_34)
.L_34:
        /*00c0*/ 	.word	0x00000008
.L_35:


//--------------------- .nv.callgraph             --------------------------
	.section	.nv.callgraph,"",@"SHT_CUDA_CALLGRAPH"
	.align	4
	.sectionentsize	8
	.align		4
        /*0000*/ 	.word	0x00000000
	.align		4
        /*0004*/ 	.word	0xffffffff
	.align		4
        /*0008*/ 	.word	0x00000000
	.align		4
        /*000c*/ 	.word	0xfffffffe
	.align		4
        /*0010*/ 	.word	0x00000000
	.align		4
        /*0014*/ 	.word	0xfffffffd
	.align		4
        /*0018*/ 	.word	0x00000000
	.align		4
        /*001c*/ 	.word	0xfffffffc


//--------------------- .nv.constant4             --------------------------
	.section	.nv.constant4,"a",@progbits
	.align	8
	.align		8
.nv.constant4:
        /*0000*/ 	.dword	_$_str
	.align		8
        /*0008*/ 	.dword	_$_str_$_2


//--------------------- .text.triton_poi_fused__native_batch_norm_legit_no_training_silu_30 --------------------------
	.section	.text.triton_poi_fused__native_batch_norm_legit_no_training_silu_30,"ax",@progbits
	.sectionflags	@"SHF_BARRIERS=1"
	.align	128
        .global         triton_poi_fused__native_batch_norm_legit_no_training_silu_30
        .type           triton_poi_fused__native_batch_norm_legit_no_training_silu_30,@function
        .size           triton_poi_fused__native_batch_norm_legit_no_training_silu_30,(.L_x_1 - triton_poi_fused__native_batch_norm_legit_no_training_silu_30)
        .other          triton_poi_fused__native_batch_norm_legit_no_training_silu_30,@"STO_CUDA_ENTRY STV_DEFAULT"
triton_poi_fused__native_batch_norm_legit_no_training_silu_30:
.text.triton_poi_fused__native_batch_norm_legit_no_training_silu_30:
[----:B------:R-:W0:Y:S01]  /*0000*/  LDC R1, c[0x0][0x28] ;  /* 0x00000a00ff017b82 */ /* 0x000e220000000800 */
[----:B------:R-:W1:Y:S07]  /*0010*/  S2R R0, SR_CTAID.X ;  /* 0x0000000000007919 */ /* 0x000e6e0000002500 */
[----:B------:R-:W2:Y:S01]  /*0020*/  LDC.64 R36, c[0x0][0x210] ;  /* 0x00008400ff247b82 */ /* 0x000ea20000000a00 */
[----:B------:R-:W-:Y:S02]  /*0030*/  CS2R R4, SRZ ;  /* 0x0000000000047805 */ /* 0x000fe4000001ff00 */
[----:B------:R-:W-:Y:S01]  /*0040*/  CS2R R6, SRZ ;  /* 0x0000000000067805 */ /* 0x000fe2000001ff00 */
[----:B------:R-:W3:Y:S01]  /*0050*/  S2R R2, SR_TID.X ;  /* 0x0000000000027919 */ /* 0x000ee20000002100 */
[----:B------:R-:W-:-:S02]  /*0060*/  CS2R R8, SRZ ;  /* 0x0000000000087805 */ /* 0x000fc4000001ff00 */
[----:B------:R-:W-:Y:S01]  /*0070*/  CS2R R10, SRZ ;  /* 0x00000000000a7805 */ /* 0x000fe2000001ff00 */
[----:B------:R-:W-:Y:S01]  /*0080*/  ULDC.64 UR6, c[0x0][0x208] ;  /* 0x0000820000067ab9 */ /* 0x000fe20000000a00 */
[----:B------:R-:W4:Y:S01]  /*0090*/  S2R R32, SR_CTAID.Y ;  /* 0x0000000000207919 */ /* 0x000f220000002600 */
[----:B------:R-:W5:Y:S01]  /*00a0*/  LDC.64 R16, c[0x0][0x218] ;  /* 0x00008600ff107b82 */ /* 0x000f620000000a00 */
[----:B------:R-:W-:Y:S02]  /*00b0*/  CS2R R12, SRZ ;  /* 0x00000000000c7805 */ /* 0x000fe4000001ff00 */
[----:B------:R-:W-:-:S05]  /*00c0*/  CS2R R14, SRZ ;  /* 0x00000000000e7805 */ /* 0x000fca000001ff00 */
[----:B------:R-:W2:Y:S01]  /*00d0*/  LDC.64 R28, c[0x0][0x220] ;  /* 0x00008800ff1c7b82 */ /* 0x000ea20000000a00 */
[----:B-1----:R-:W-:Y:S02]  /*00e0*/  SHF.L.U32 R0, R0, 0x6, RZ ;  /* 0x0000000600007819 */ /* 0x002fe400000006ff */
[----:B---3--:R-:W-:Y:S02]  /*00f0*/  SHF.L.U32 R3, R2, 0x2, RZ ;  /* 0x0000000202037819 */ /* 0x008fe400000006ff */
[----:B------:R-:W-:Y:S02]  /*0100*/  SHF.R.U32.HI R19, RZ, 0x4, R2 ;  /* 0x00000004ff137819 */ /* 0x000fe40000011602 */
[----:B----4-:R-:W-:Y:S02]  /*0110*/  SHF.L.U32 R32, R32, 0x6, RZ ;  /* 0x0000000620207819 */ /* 0x010fe400000006ff */
[----:B------:R-:W-:Y:S02]  /*0120*/  LOP3.LUT R33, R0, 0x3c, R3, 0xf8, !PT ;  /* 0x0000003c00217812 */ /* 0x000fe400078ef803 */
[----:B------:R-:W-:-:S02]  /*0130*/  SGXT.U32 R19, R19, 0x4 ;  /* 0x000000041313781a */ /* 0x000fc40000000000 */
[C---:B------:R-:W-:Y:S01]  /*0140*/  ISETP.GE.AND P0, PT, R33.reuse, 0x200, PT ;  /* 0x000002002100780c */ /* 0x040fe20003f06270 */
[----:B-----5:R-:W-:Y:S01]  /*0150*/  IMAD.WIDE R34, R33, 0x4, R16 ;  /* 0x0000000421227825 */ /* 0x020fe200078e0210 */
[----:B------:R-:W-:Y:S02]  /*0160*/  LOP3.LUT R20, R32, 0x10, R19, 0xfe, !PT ;  /* 0x0000001020147812 */ /* 0x000fe400078efe13 */
[----:B------:R-:W-:Y:S02]  /*0170*/  LOP3.LUT R22, R32, 0x20, R19, 0xfe, !PT ;  /* 0x0000002020167812 */ /* 0x000fe400078efe13 */
[----:B------:R-:W-:Y:S02]  /*0180*/  LOP3.LUT R18, R32, R19, RZ, 0xfc, !PT ;  /* 0x0000001320127212 */ /* 0x000fe400078efcff */
[----:B------:R-:W-:Y:S02]  /*0190*/  LOP3.LUT R24, R32, 0x30, R19, 0xfe, !PT ;  /* 0x0000003020187812 */ /* 0x000fe400078efe13 */
[----:B------:R-:W-:-:S02]  /*01a0*/  ISETP.LT.AND P2, PT, R20, 0x40, !P0 ;  /* 0x000000401400780c */ /* 0x000fc40004741270 */
[----:B------:R-:W-:Y:S02]  /*01b0*/  ISETP.LT.AND P3, PT, R22, 0x40, !P0 ;  /* 0x000000401600780c */ /* 0x000fe40004761270 */
[----:B------:R-:W-:Y:S02]  /*01c0*/  CS2R R16, SRZ ;  /* 0x0000000000107805 */ /* 0x000fe4000001ff00 */
[-C--:B------:R-:W-:Y:S01]  /*01d0*/  LEA R25, R20, R33.reuse, 0x9 ;  /* 0x0000002114197211 */ /* 0x080fe200078e48ff */
[----:B------:R1:W3:Y:S01]  /*01e0*/  @!P0 LDG.E.EL.128 R12, desc[UR6][R34.64] ;  /* 0x00000006220c8981 */ /* 0x0002e2000c2e1d00 */
[-C--:B------:R-:W-:Y:S02]  /*01f0*/  LEA R27, R22, R33.reuse, 0x9 ;  /* 0x00000021161b7211 */ /* 0x080fe400078e48ff */
[-C--:B------:R-:W-:Y:S02]  /*0200*/  LEA R31, R18, R33.reuse, 0x9 ;  /* 0x00000021121f7211 */ /* 0x080fe400078e48ff */
[C---:B------:R-:W-:Y:S01]  /*0210*/  ISETP.LT.AND P4, PT, R24.reuse, 0x40, !P0 ;  /* 0x000000401800780c */ /* 0x040fe20004781270 */
[----:B--2---:R-:W-:Y:S01]  /*0220*/  IMAD.WIDE R26, R27, 0x4, R36 ;  /* 0x000000041b1a7825 */ /* 0x004fe200078e0224 */
[----:B------:R-:W-:-:S02]  /*0230*/  LEA R19, R24, R33, 0x9 ;  /* 0x0000002118137211 */ /* 0x000fc400078e48ff */
[----:B------:R-:W-:Y:S01]  /*0240*/  ISETP.LT.AND P1, PT, R18, 0x40, !P0 ;  /* 0x000000401200780c */ /* 0x000fe20004721270 */
[--C-:B------:R-:W-:Y:S01]  /*0250*/  IMAD.WIDE R24, R25, 0x4, R36.reuse ;  /* 0x0000000419187825 */ /* 0x100fe200078e0224 */
[----:B------:R2:W3:Y:S01]  /*0260*/  @P3 LDG.E.EL.128 R8, desc[UR6][R26.64] ;  /* 0x000000061a083981 */ /* 0x0004e2000c2e1d00 */
[----:B------:R-:W-:Y:S01]  /*0270*/  CS2R R20, SRZ ;  /* 0x0000000000147805 */ /* 0x000fe2000001ff00 */
[----:B-1----:R-:W1:Y:S01]  /*0280*/  LDC.64 R34, c[0x0][0x228] ;  /* 0x00008a00ff227b82 */ /* 0x002e620000000a00 */
[--C-:B------:R-:W-:Y:S01]  /*0290*/  IMAD.WIDE R30, R31, 0x4, R36.reuse ;  /* 0x000000041f1e7825 */ /* 0x100fe200078e0224 */
[----:B------:R4:W5:Y:S03]  /*02a0*/  @P2 LDG.E.EL.128 R4, desc[UR6][R24.64] ;  /* 0x0000000618042981 */ /* 0x000966000c2e1d00 */
[----:B------:R-:W-:Y:S01]  /*02b0*/  IMAD.WIDE R36, R19, 0x4, R36 ;  /* 0x0000000413247825 */ /* 0x000fe200078e0224 */
[----:B------:R-:W-:-:S02]  /*02c0*/  CS2R R18, SRZ ;  /* 0x0000000000127805 */ /* 0x000fc4000001ff00 */
[----:B------:R-:W-:Y:S02]  /*02d0*/  CS2R R22, SRZ ;  /* 0x0000000000167805 */ /* 0x000fe4000001ff00 */
[----:B--2---:R-:W-:Y:S02]  /*02e0*/  CS2R R26, SRZ ;  /* 0x00000000001a7805 */ /* 0x004fe4000001ff00 */
[----:B------:R2:W5:Y:S01]  /*02f0*/  @P4 LDG.E.EL.128 R16, desc[UR6][R36.64] ;  /* 0x0000000624104981 */ /* 0x000562000c2e1d00 */
[----:B----4-:R-:W-:-:S03]  /*0300*/  CS2R R24, SRZ ;  /* 0x0000000000187805 */ /* 0x010fc6000001ff00 */
[----:B------:R4:W5:Y:S01]  /*0310*/  @P1 LDG.E.EL.128 R20, desc[UR6][R30.64] ;  /* 0x000000061e141981 */ /* 0x000962000c2e1d00 */
[----:B0-2---:R-:W-:-:S05]  /*0320*/  IMAD.WIDE R36, R33, 0x4, R28 ;  /* 0x0000000421247825 */ /* 0x005fca00078e021c */
[----:B------:R-:W2:Y:S01]  /*0330*/  @!P0 LDG.E.EL.128 R24, desc[UR6][R36.64] ;  /* 0x0000000624188981 */ /* 0x000ea2000c2e1d00 */
[----:B------:R-:W-:Y:S02]  /*0340*/  CS2R R28, SRZ ;  /* 0x00000000001c7805 */ /* 0x000fe4000001ff00 */
[----:B----4-:R-:W-:Y:S01]  /*0350*/  CS2R R30, SRZ ;  /* 0x00000000001e7805 */ /* 0x010fe2000001ff00 */
[----:B-1----:R-:W-:-:S05]  /*0360*/  IMAD.WIDE R34, R33, 0x4, R34 ;  /* 0x0000000421227825 */ /* 0x002fca00078e0222 */
[----:B------:R0:W4:Y:S01]  /*0370*/  @!P0 LDG.E.EL.128 R28, desc[UR6][R34.64] ;  /* 0x00000006221c8981 */ /* 0x000122000c2e1d00 */
[C---:B---3--:R-:W-:Y:S01]  /*0380*/  FADD R11, -R15.reuse, R11 ;  /* 0x0000000b0f0b7221 */ /* 0x048fe20000000100 */
[C---:B-----5:R-:W-:Y:S01]  /*0390*/  FADD R7, -R15.reuse, R7 ;  /* 0x000000070f077221 */ /* 0x060fe20000000100 */
[C---:B------:R-:W-:Y:S01]  /*03a0*/  FADD R19, -R15.reuse, R19 ;  /* 0x000000130f137221 */ /* 0x040fe20000000100 */
[----:B------:R-:W-:Y:S01]  /*03b0*/  FADD R23, -R15, R23 ;  /* 0x000000170f177221 */ /* 0x000fe20000000100 */
[----:B--2---:R-:W-:-:S06]  /*03c0*/  FADD R15, R24, 0.0010000000474974513054 ;  /* 0x3a83126f180f7421 */ /* 0x004fcc0000000000 */
[----:B------:R-:W1:Y:S01]  /*03d0*/  MUFU.SQRT R15, R15 ;  /* 0x0000000f000f7308 */ /* 0x000e620000002000 */
[----:B------:R-:W-:Y:S01]  /*03e0*/  FADD R25, R25, 0.0010000000474974513054 ;  /* 0x3a83126f19197421 */ /* 0x000fe20000000000 */
[----:B------:R-:W-:Y:S01]  /*03f0*/  FADD R36, R26, 0.0010000000474974513054 ;  /* 0x3a83126f1a247421 */ /* 0x000fe20000000000 */
[----:B------:R-:W-:Y:S01]  /*0400*/  FADD R27, R27, 0.0010000000474974513054 ;  /* 0x3a83126f1b1b7421 */ /* 0x000fe20000000000 */
[C---:B------:R-:W-:Y:S01]  /*0410*/  FADD R6, -R14.reuse, R6 ;  /* 0x000000060e067221 */ /* 0x040fe20000000100 */
[----:B------:R-:W-:-:S03]  /*0420*/  FADD R10, -R14, R10 ;  /* 0x0000000a0e0a7221 */ /* 0x000fc60000000100 */
[----:B------:R-:W2:Y:S01]  /*0430*/  MUFU.SQRT R24, R25 ;  /* 0x0000001900187308 */ /* 0x000ea20000002000 */
[C---:B------:R-:W-:Y:S01]  /*0440*/  FADD R18, -R14.reuse, R18 ;  /* 0x000000120e127221 */ /* 0x040fe20000000100 */
[----:B------:R-:W-:Y:S01]  /*0450*/  FADD R22, -R14, R22 ;  /* 0x000000160e167221 */ /* 0x000fe20000000100 */
[----:B------:R-:W-:Y:S01]  /*0460*/  FADD R26, -R13, R21 ;  /* 0x000000150d1a7221 */ /* 0x000fe20000000100 */
[----:B------:R-:W-:Y:S01]  /*0470*/  HFMA2.MMA R21, -RZ, RZ, 1.625, 0 ;  /* 0x3e800000ff157435 */ /* 0x000fe200000001ff */
[----:B-1----:R-:W-:-:S03]  /*0480*/  FSETP.GT.AND P6, PT, R15, 8.50705917302346158658e+37, PT ;  /* 0x7e8000000f00780b */ /* 0x002fc60003fc4000 */
[----:B------:R-:W1:Y:S01]  /*0490*/  MUFU.SQRT R36, R36 ;  /* 0x0000002400247308 */ /* 0x000e620000002000 */
[----:B------:R-:W-:-:S07]  /*04a0*/  FSETP.GEU.AND P1, PT, R15, 1.175494350822287508e-38, PT ;  /* 0x008000000f00780b */ /* 0x000fce0003f2e000 */
[----:B------:R-:W3:Y:S01]  /*04b0*/  MUFU.SQRT R14, R27 ;  /* 0x0000001b000e7308 */ /* 0x000ee20000002000 */
[C---:B--2---:R-:W-:Y:S02]  /*04c0*/  FSETP.GT.AND P2, PT, R24.reuse, 8.50705917302346158658e+37, PT ;  /* 0x7e8000001800780b */ /* 0x044fe40003f44000 */
[----:B0-----:R-:W-:Y:S01]  /*04d0*/  FSEL R34, R21, 1, P6 ;  /* 0x3f80000015227808 */ /* 0x001fe20003000000 */
[----:B------:R-:W-:Y:S01]  /*04e0*/  @P6 FMUL R15, R15, 0.25 ;  /* 0x3e8000000f0f6820 */ /* 0x000fe20000400000 */
[----:B------:R-:W-:Y:S02]  /*04f0*/  FSETP.GEU.AND P3, PT, R24, 1.175494350822287508e-38, PT ;  /* 0x008000001800780b */ /* 0x000fe40003f6e000 */
[----:B-1----:R-:W-:Y:S01]  /*0500*/  FSETP.GT.AND P4, PT, R36, 8.50705917302346158658e+37, PT ;  /* 0x7e8000002400780b */ /* 0x002fe20003f84000 */
[----:B------:R-:W-:Y:S01]  /*0510*/  @!P1 FMUL R15, R15, 16777216 ;  /* 0x4b8000000f0f9820 */ /* 0x000fe20000400000 */
[----:B------:R-:W-:Y:S01]  /*0520*/  @!P1 FMUL R34, R34, 16777216 ;  /* 0x4b80000022229820 */ /* 0x000fe20000400000 */
[----:B------:R-:W-:-:S02]  /*0530*/  FSETP.GEU.AND P5, PT, R36, 1.175494350822287508e-38, PT ;  /* 0x008000002400780b */ /* 0x000fc40003fae000 */
[C---:B---3--:R-:W-:Y:S02]  /*0540*/  FSETP.GT.AND P6, PT, R14.reuse, 8.50705917302346158658e+37, PT ;  /* 0x7e8000000e00780b */ /* 0x048fe40003fc4000 */
[----:B------:R-:W-:Y:S01]  /*0550*/  FSETP.GEU.AND P1, PT, R14, 1.175494350822287508e-38, PT ;  /* 0x008000000e00780b */ /* 0x000fe20003f2e000 */
[----:B------:R-:W-:Y:S01]  /*0560*/  @P2 FMUL R24, R24, 0.25 ;  /* 0x3e80000018182820 */ /* 0x000fe20000400000 */
[----:B------:R-:W0:Y:S01]  /*0570*/  MUFU.RCP R15, R15 ;  /* 0x0000000f000f7308 */ /* 0x000e220000001000 */
[C---:B------:R-:W-:Y:S01]  /*0580*/  FADD R25, -R13.reuse, R5 ;  /* 0x000000050d197221 */ /* 0x040fe20000000100 */
[----:B------:R-:W-:Y:S01]  /*0590*/  FADD R37, -R12, R4 ;  /* 0x000000040c257221 */ /* 0x000fe20000000100 */
[----:B------:R-:W-:Y:S01]  /*05a0*/  @!P3 FMUL R24, R24, 16777216 ;  /* 0x4b8000001818b820 */ /* 0x000fe20000400000 */
[----:B------:R-:W-:Y:S01]  /*05b0*/  @P4 FMUL R36, R36, 0.25 ;  /* 0x3e80000024244820 */ /* 0x000fe20000400000 */
[----:B------:R-:W1:Y:S04]  /*05c0*/  LDC.64 R4, c[0x0][0x230] ;  /* 0x00008c00ff047b82 */ /* 0x000e680000000a00 */
[----:B------:R-:W-:Y:S01]  /*05d0*/  @P6 FMUL R14, R14, 0.25 ;  /* 0x3e8000000e0e6820 */ /* 0x000fe20000400000 */
[----:B------:R-:W-:Y:S01]  /*05e0*/  @!P5 FMUL R36, R36, 16777216 ;  /* 0x4b8000002424d820 */ /* 0x000fe20000400000 */
[----:B------:R-:W2:Y:S02]  /*05f0*/  MUFU.RCP R24, R24 ;  /* 0x0000001800187308 */ /* 0x000ea40000001000 */
[----:B------:R-:W-:Y:S01]  /*0600*/  @!P1 FMUL R14, R14, 16777216 ;  /* 0x4b8000000e0e9820 */ /* 0x000fe20000400000 */
[----:B------:R-:W-:Y:S01]  /*0610*/  FADD R27, -R12, R8 ;  /* 0x000000080c1b7221 */ /* 0x000fe20000000100 */
[C---:B------:R-:W-:Y:S01]  /*0620*/  FADD R9, -R13.reuse, R9 ;  /* 0x000000090d097221 */ /* 0x040fe20000000100 */
[----:B------:R-:W-:-:S03]  /*0630*/  FADD R17, -R13, R17 ;  /* 0x000000110d117221 */ /* 0x000fc60000000100 */
[----:B------:R-:W3:Y:S01]  /*0640*/  MUFU.RCP R35, R36 ;  /* 0x0000002400237308 */ /* 0x000ee20000001000 */
[C---:B------:R-:W-:Y:S01]  /*0650*/  FADD R13, -R12.reuse, R16 ;  /* 0x000000100c0d7221 */ /* 0x040fe20000000100 */
[----:B------:R-:W-:Y:S01]  /*0660*/  FSEL R16, R21, 1, P2 ;  /* 0x3f80000015107808 */ /* 0x000fe20001000000 */
[----:B------:R-:W-:-:S05]  /*0670*/  FADD R20, -R12, R20 ;  /* 0x000000140c147221 */ /* 0x000fca0000000100 */
[----:B------:R-:W5:Y:S01]  /*0680*/  MUFU.RCP R8, R14 ;  /* 0x0000000e00087308 */ /* 0x000f620000001000 */
[----:B0-----:R-:W-:Y:S01]  /*0690*/  FMUL R34, R15, R34 ;  /* 0x000000220f227220 */ /* 0x001fe20000400000 */
[C---:B------:R-:W-:Y:S02]  /*06a0*/  FSEL R12, R21.reuse, 1, P4 ;  /* 0x3f800000150c7808 */ /* 0x040fe40002000000 */
[----:B------:R-:W-:Y:S01]  /*06b0*/  FSEL R15, R21, 1, P6 ;  /* 0x3f800000150f7808 */ /* 0x000fe20003000000 */
[----:B------:R-:W-:Y:S02]  /*06c0*/  @!P3 FMUL R16, R16, 16777216 ;  /* 0x4b8000001010b820 */ /* 0x000fe40000400000 */
[----:B------:R-:W-:Y:S02]  /*06d0*/  @!P5 FMUL R12, R12, 16777216 ;  /* 0x4b8000000c0cd820 */ /* 0x000fe40000400000 */
[----:B------:R-:W-:Y:S01]  /*06e0*/  @!P1 FMUL R15, R15, 16777216 ;  /* 0x4b8000000f0f9820 */ /* 0x000fe20000400000 */
[----:B--2---:R-:W-:Y:S01]  /*06f0*/  FMUL R16, R24, R16 ;  /* 0x0000001018107220 */ /* 0x004fe20000400000 */
[----:B------:R-:W-:Y:S01]  /*0700*/  FMUL R24, R20, R34 ;  /* 0x0000002214187220 */ /* 0x000fe20000400000 */
[----:B---3--:R-:W-:Y:S01]  /*0710*/  FMUL R35, R35, R12 ;  /* 0x0000000c23237220 */ /* 0x008fe20000400000 */
[----:B------:R-:W-:Y:S01]  /*0720*/  FMUL R20, R13, R34 ;  /* 0x000000220d147220 */ /* 0x000fe20000400000 */
[----:B------:R-:W-:Y:S01]  /*0730*/  CS2R R12, SRZ ;  /* 0x00000000000c7805 */ /* 0x000fe2000001ff00 */
[----:B-----5:R-:W-:Y:S01]  /*0740*/  FMUL R8, R8, R15 ;  /* 0x0000000f08087220 */ /* 0x020fe20000400000 */
[----:B------:R-:W-:Y:S01]  /*0750*/  CS2R R14, SRZ ;  /* 0x00000000000e7805 */ /* 0x000fe2000001ff00 */
[----:B-1----:R-:W-:-:S05]  /*0760*/  IMAD.WIDE R4, R33, 0x4, R4 ;  /* 0x0000000421047825 */ /* 0x002fca00078e0204 */
[----:B------:R0:W4:Y:S01]  /*0770*/  @!P0 LDG.E.EL.128 R12, desc[UR6][R4.64] ;  /* 0x00000006040c8981 */ /* 0x000122000c2e1d00 */
[----:B------:R-:W-:Y:S01]  /*0780*/  FMUL R26, R26, R16 ;  /* 0x000000101a1a7220 */ /* 0x000fe20000400000 */
[-C--:B------:R-:W-:Y:S01]  /*0790*/  FMUL R37, R37, R34.reuse ;  /* 0x0000002225257220 */ /* 0x080fe20000400000 */
[----:B------:R-:W-:Y:S01]  /*07a0*/  FMUL R27, R27, R34 ;  /* 0x000000221b1b7220 */ /* 0x000fe20000400000 */
[-C--:B------:R-:W-:Y:S01]  /*07b0*/  FMUL R36, R9, R16.reuse ;  /* 0x0000001009247220 */ /* 0x080fe20000400000 */
[----:B------:R-:W-:Y:S01]  /*07c0*/  FMUL R34, R25, R16 ;  /* 0x0000001019227220 */ /* 0x000fe20000400000 */
[-C--:B0-----:R-:W-:Y:S01]  /*07d0*/  FMUL R5, R6, R35.reuse ;  /* 0x0000002306057220 */ /* 0x081fe20000400000 */
[----:B------:R-:W-:Y:S01]  /*07e0*/  FMUL R6, R7, R8 ;  /* 0x0000000807067220 */ /* 0x000fe20000400000 */
[----:B------:R-:W0:Y:S01]  /*07f0*/  S2UR UR5, SR_CgaCtaId ;  /* 0x00000000000579c3 */ /* 0x000e220000008800 */
[-C--:B------:R-:W-:Y:S01]  /*0800*/  FMUL R9, R22, R35.reuse ;  /* 0x0000002316097220 */ /* 0x080fe20000400000 */
[----:B------:R-:W-:Y:S01]  /*0810*/  FMUL R16, R17, R16 ;  /* 0x0000001011107220 */ /* 0x000fe20000400000 */
[-C--:B------:R-:W-:Y:S01]  /*0820*/  FMUL R17, R10, R35.reuse ;  /* 0x000000230a117220 */ /* 0x080fe20000400000 */
[-C--:B------:R-:W-:Y:S01]  /*0830*/  FMUL R10, R11, R8.reuse ;  /* 0x000000080b0a7220 */ /* 0x080fe20000400000 */
[----:B------:R-:W-:Y:S01]  /*0840*/  FMUL R35, R18, R35 ;  /* 0x0000002312237220 */ /* 0x000fe20000400000 */
[----:B------:R-:W-:Y:S01]  /*0850*/  SHF.R.U32.HI R18, RZ, 0x4, R2 ;  /* 0x00000004ff127819 */ /* 0x000fe20000011602 */
[-C--:B------:R-:W-:Y:S01]  /*0860*/  FMUL R4, R23, R8.reuse ;  /* 0x0000000817047220 */ /* 0x080fe20000400000 */
[----:B------:R-:W-:-:S02]  /*0870*/  FMUL R8, R19, R8 ;  /* 0x0000000813087220 */ /* 0x000fc40000400000 */
[----:B------:R-:W-:Y:S01]  /*0880*/  SGXT.U32 R18, R18, 0x4 ;  /* 0x000000041212781a */ /* 0x000fe20000000000 */
[----:B------:R-:W-:Y:S02]  /*0890*/  UMOV UR4, 0x400 ;  /* 0x0000040000047882 */ /* 0x000fe40000000000 */
[----:B0-----:R-:W-:Y:S01]  /*08a0*/  UPRMT UR4, UR5, 0x654, UR4 ;  /* 0x0000065405047896 */ /* 0x001fe20008000004 */
[----:B----4-:R-:W-:-:S04]  /*08b0*/  FFMA R33, R24, R28, R12 ;  /* 0x0000001c18217223 */ /* 0x010fc8000000000c */
[----:B------:R-:W-:-:S04]  /*08c0*/  FADD R24, RZ, -R33 ;  /* 0x80000021ff187221 */ /* 0x000fc80000000000 */
[----:B------:R-:W-:-:S05]  /*08d0*/  FMUL R24, R24, 1.4426950216293334961 ;  /* 0x3fb8aa3b18187820 */ /* 0x000fca0000400000 */
[----:B------:R-:W-:Y:S01]  /*08e0*/  FSETP.GEU.AND P0, PT, R24, -126, PT ;  /* 0xc2fc00001800780b */ /* 0x000fe20003f0e000 */
[----:B------:R-:W-:-:S12]  /*08f0*/  FFMA R26, R26, R29, R13 ;  /* 0x0000001d1a1a7223 */ /* 0x000fd8000000000d */
[----:B------:R-:W-:Y:S01]  /*0900*/  @!P0 FMUL R24, R24, 0.5 ;  /* 0x3f00000018188820 */ /* 0x000fe20000400000 */
[----:B------:R-:W-:-:S05]  /*0910*/  FADD R7, RZ, -R26 ;  /* 0x8000001aff077221 */ /* 0x000fca0000000000 */
[----:B------:R-:W0:Y:S01]  /*0920*/  MUFU.EX2 R24, R24 ;  /* 0x0000001800187308 */ /* 0x000e220000000800 */
[----:B------:R-:W-:Y:S01]  /*0930*/  FMUL R7, R7, 1.4426950216293334961 ;  /* 0x3fb8aa3b07077820 */ /* 0x000fe20000400000 */
[----:B------:R-:W-:Y:S01]  /*0940*/  FFMA R11, R9, R30, R14 ;  /* 0x0000001e090b7223 */ /* 0x000fe2000000000e */
[----:B------:R-:W-:-:S03]  /*0950*/  SHF.L.U32 R9, R2, 0x8, RZ ;  /* 0x0000000802097819 */ /* 0x000fc600000006ff */
[----:B------:R-:W-:Y:S01]  /*0960*/  FSETP.GEU.AND P2, PT, R7, -126, PT ;  /* 0xc2fc00000700780b */ /* 0x000fe20003f4e000 */
[-CC-:B------:R-:W-:Y:S01]  /*0970*/  FFMA R5, R5, R30.reuse, R14.reuse ;  /* 0x0000001e05057223 */ /* 0x180fe2000000000e */
[-CC-:B------:R-:W-:Y:S01]  /*0980*/  FFMA R17, R17, R30.reuse, R14.reuse ;  /* 0x0000001e11117223 */ /* 0x180fe2000000000e */
[----:B------:R-:W-:Y:S01]  /*0990*/  FFMA R35, R35, R30, R14 ;  /* 0x0000001e23237223 */ /* 0x000fe2000000000e */
[----:B------:R-:W-:Y:S01]  /*09a0*/  LOP3.LUT R9, R9, 0xf00, RZ, 0xc0, !PT ;  /* 0x00000f0009097812 */ /* 0x000fe200078ec0ff */
[--C-:B------:R-:W-:Y:S01]  /*09b0*/  FFMA R37, R37, R28, R12.reuse ;  /* 0x0000001c25257223 */ /* 0x100fe2000000000c */
[----:B------:R-:W-:Y:S01]  /*09c0*/  FADD R14, RZ, -R11 ;  /* 0x8000000bff0e7221 */ /* 0x000fe20000000000 */
[----:B0-----:R-:W-:Y:S01]  /*09d0*/  @!P0 FMUL R24, R24, R24 ;  /* 0x0000001818188220 */ /* 0x001fe20000400000 */
[-CC-:B------:R-:W-:Y:S01]  /*09e0*/  FFMA R27, R27, R28.reuse, R12.reuse ;  /* 0x0000001c1b1b7223 */ /* 0x180fe2000000000c */
[----:B------:R-:W-:Y:S01]  /*09f0*/  FFMA R20, R20, R28, R12 ;  /* 0x0000001c14147223 */ /* 0x000fe2000000000c */
[----:B------:R-:W-:Y:S01]  /*0a00*/  FFMA R19, R6, R31, R15 ;  /* 0x0000001f06137223 */ /* 0x000fe2000000000f */
[----:B------:R-:W-:Y:S01]  /*0a10*/  FADD R12, R24, 1 ;  /* 0x3f800000180c7421 */ /* 0x000fe20000000000 */
[----:B------:R-:W-:Y:S01]  /*0a20*/  LOP3.LUT R6, R9, R18, RZ, 0xfc, !PT ;  /* 0x0000001209067212 */ /* 0x000fe200078efcff */
[----:B------:R-:W-:Y:S01]  /*0a30*/  FMUL R14, R14, 1.4426950216293334961 ;  /* 0x3fb8aa3b0e0e7820 */ /* 0x000fe20000400000 */
[----:B------:R-:W-:Y:S01]  /*0a40*/  FADD R18, RZ, -R37 ;  /* 0x80000025ff127221 */ /* 0x000fe20000000000 */
[----:B------:R-:W-:Y:S01]  /*0a50*/  @!P2 FMUL R7, R7, 0.5 ;  /* 0x3f0000000707a820 */ /* 0x000fe20000400000 */
[----:B------:R-:W-:-:S02]  /*0a60*/  FSETP.GT.AND P0, PT, R12, 8.50705917302346158658e+37, PT ;  /* 0x7e8000000c00780b */ /* 0x000fc40003f04000 */
[----:B------:R-:W-:Y:S01]  /*0a70*/  FMUL R18, R18, 1.4426950216293334961 ;  /* 0x3fb8aa3b12127820 */ /* 0x000fe20000400000 */
[----:B------:R-:W-:Y:S01]  /*0a80*/  FSETP.GEU.AND P3, PT, R14, -126, PT ;  /* 0xc2fc00000e00780b */ /* 0x000fe20003f6e000 */
[----:B------:R-:W0:Y:S03]  /*0a90*/  MUFU.EX2 R22, R7 ;  /* 0x0000000700167308 */ /* 0x000e260000000800 */
[----:B------:R-:W-:Y:S01]  /*0aa0*/  FSETP.GEU.AND P1, PT, R18, -126, PT ;  /* 0xc2fc00001200780b */ /* 0x000fe20003f2e000 */
[-CC-:B------:R-:W-:Y:S01]  /*0ab0*/  FFMA R34, R34, R29.reuse, R13.reuse ;  /* 0x0000001d22227223 */ /* 0x180fe2000000000d */
[-CC-:B------:R-:W-:Y:S01]  /*0ac0*/  FFMA R36, R36, R29.reuse, R13.reuse ;  /* 0x0000001d24247223 */ /* 0x180fe2000000000d */
[----:B------:R-:W-:Y:S01]  /*0ad0*/  FFMA R16, R16, R29, R13 ;  /* 0x0000001d10107223 */ /* 0x000fe2000000000d */
[C---:B------:R-:W-:Y:S01]  /*0ae0*/  LEA.HI R13, R9.reuse, UR4, RZ, 0x1e ;  /* 0x00000004090d7c11 */ /* 0x040fe2000f8ff0ff */
[-CC-:B------:R-:W-:Y:S01]  /*0af0*/  FFMA R4, R4, R31.reuse, R15.reuse ;  /* 0x0000001f04047223 */ /* 0x180fe2000000000f */
[C---:B------:R-:W-:Y:S01]  /*0b00*/  LOP3.LUT R24, R9.reuse, 0x80, RZ, 0xfc, !PT ;  /* 0x0000008009187812 */ /* 0x040fe200078efcff */
[-CC-:B------:R-:W-:Y:S01]  /*0b10*/  FFMA R10, R10, R31.reuse, R15.reuse ;  /* 0x0000001f0a0a7223 */ /* 0x180fe2000000000f */
[----:B------:R-:W-:Y:S01]  /*0b20*/  @P0 FMUL R12, R12, 0.25 ;  /* 0x3e8000000c0c0820 */ /* 0x000fe20000400000 */
[----:B------:R-:W-:Y:S01]  /*0b30*/  FFMA R15, R8, R31, R15 ;  /* 0x0000001f080f7223 */ /* 0x000fe2000000000f */
[----:B------:R-:W-:Y:S01]  /*0b40*/  @!P3 FMUL R14, R14, 0.5 ;  /* 0x3f0000000e0eb820 */ /* 0x000fe20000400000 */
[----:B------:R-:W-:-:S02]  /*0b50*/  LOP3.LUT R8, R9, 0x40, RZ, 0xfc, !PT ;  /* 0x0000004009087812 */ /* 0x000fc400078efcff */
[----:B------:R-:W-:Y:S02]  /*0b60*/  LOP3.LUT R28, R9, 0xc0, RZ, 0xfc, !PT ;  /* 0x000000c0091c7812 */ /* 0x000fe400078efcff */
[----:B------:R-:W-:Y:S01]  /*0b70*/  LEA R9, R6, R13, 0x2 ;  /* 0x0000000d06097211 */ /* 0x000fe200078e10ff */
[----:B------:R-:W-:Y:S01]  /*0b80*/  FADD R13, RZ, -R34 ;  /* 0x80000022ff0d7221 */ /* 0x000fe20000000000 */
[----:B------:R-:W-:Y:S01]  /*0b90*/  LEA.HI R25, R24, UR4, RZ, 0x1e ;  /* 0x0000000418197c11 */ /* 0x000fe2000f8ff0ff */
[----:B------:R-:W-:Y:S01]  /*0ba0*/  FADD R24, RZ, -R5 ;  /* 0x80000005ff187221 */ /* 0x000fe20000000000 */
[----:B------:R-:W-:Y:S01]  /*0bb0*/  @!P1 FMUL R18, R18, 0.5 ;  /* 0x3f00000012129820 */ /* 0x000fe20000400000 */
[----:B------:R-:W-:Y:S01]  /*0bc0*/  MUFU.RCP R12, R12 ;  /* 0x0000000c000c7308 */ /* 0x000fe20000001000 */
[----:B0-----:R-:W-:Y:S01]  /*0bd0*/  @!P2 FMUL R22, R22, R22 ;  /* 0x000000161616a220 */ /* 0x001fe20000400000 */
[----:B------:R-:W-:Y:S01]  /*0be0*/  FMUL R13, R13, 1.4426950216293334961 ;  /* 0x3fb8aa3b0d0d7820 */ /* 0x000fe20000400000 */
[----:B------:R-:W-:Y:S01]  /*0bf0*/  FMUL R24, R24, 1.4426950216293334961 ;  /* 0x3fb8aa3b18187820 */ /* 0x000fe20000400000 */
[----:B------:R-:W-:-:S04]  /*0c00*/  LEA.HI R23, R8, UR4, RZ, 0x1e ;  /* 0x0000000408177c11 */ /* 0x000fc8000f8ff0ff */
[----:B------:R-:W0:Y:S01]  /*0c10*/  MUFU.EX2 R14, R14 ;  /* 0x0000000e000e7308 */ /* 0x000e220000000800 */
[----:B------:R-:W-:Y:S01]  /*0c20*/  FADD R22, R22, 1 ;  /* 0x3f80000016167421 */ /* 0x000fe20000000000 */
[----:B------:R-:W-:Y:S02]  /*0c30*/  FSETP.GEU.AND P4, PT, R13, -126, PT ;  /* 0xc2fc00000d00780b */ /* 0x000fe40003f8e000 */
[----:B------:R-:W-:-:S04]  /*0c40*/  FSETP.GEU.AND P6, PT, R24, -126, PT ;  /* 0xc2fc00001800780b */ /* 0x000fc80003fce000 */
[----:B------:R-:W1:Y:S01]  /*0c50*/  MUFU.EX2 R18, R18 ;  /* 0x0000001200127308 */ /* 0x000e620000000800 */
[----:B------:R-:W-:Y:S02]  /*0c60*/  LEA R8, R6, R23, 0x2 ;  /* 0x0000001706087211 */ /* 0x000fe400078e10ff */
[----:B------:R-:W-:Y:S02]  /*0c70*/  FSEL R23, R21, 1, P0 ;  /* 0x3f80000015177808 */ /* 0x000fe40000000000 */
[----:B------:R-:W-:Y:S01]  /*0c80*/  FSETP.GT.AND P5, PT, R22, 8.50705917302346158658e+37, PT ;  /* 0x7e8000001600780b */ /* 0x000fe20003fa4000 */
[----:B0-----:R-:W-:Y:S02]  /*0c90*/  @!P3 FMUL R14, R14, R14 ;  /* 0x0000000e0e0eb220 */ /* 0x001fe40000400000 */
[----:B------:R-:W-:Y:S01]  /*0ca0*/  FMUL R12, R12, R23 ;  /* 0x000000170c0c7220 */ /* 0x000fe20000400000 */
[----:B------:R-:W-:Y:S01]  /*0cb0*/  FADD R23, RZ, -R19 ;  /* 0x80000013ff177221 */ /* 0x000fe20000000000 */
[----:B------:R-:W-:Y:S01]  /*0cc0*/  LEA R7, R6, R25, 0x2 ;  /* 0x0000001906077211 */ /* 0x000fe200078e10ff */
[----:B------:R-:W-:Y:S01]  /*0cd0*/  @!P4 FMUL R13, R13, 0.5 ;  /* 0x3f0000000d0dc820 */ /* 0x000fe20000400000 */
[----:B------:R-:W-:Y:S01]  /*0ce0*/  FADD R25, R14, 1 ;  /* 0x3f8000000e197421 */ /* 0x000fe20000000000 */
[----:B------:R-:W-:Y:S01]  /*0cf0*/  FMUL R23, R23, 1.4426950216293334961 ;  /* 0x3fb8aa3b17177820 */ /* 0x000fe20000400000 */
[----:B------:R-:W-:Y:S01]  /*0d00*/  @!P6 FMUL R24, R24, 0.5 ;  /* 0x3f0000001818e820 */ /* 0x000fe20000400000 */
[----:B-1----:R-:W-:Y:S01]  /*0d10*/  @!P1 FMUL R18, R18, R18 ;  /* 0x0000001212129220 */ /* 0x002fe20000400000 */
[----:B------:R-:W-:Y:S01]  /*0d20*/  FADD R14, RZ, -R27 ;  /* 0x8000001bff0e7221 */ /* 0x000fe20000000000 */
[----:B------:R-:W-:Y:S01]  /*0d30*/  LEA.HI R29, R28, UR4, RZ, 0x1e ;  /* 0x000000041c1d7c11 */ /* 0x000fe2000f8ff0ff */
[----:B------:R-:W-:Y:S01]  /*0d40*/  @P5 FMUL R22, R22, 0.25 ;  /* 0x3e80000016165820 */ /* 0x000fe20000400000 */
[----:B------:R-:W-:Y:S01]  /*0d50*/  FADD R28, R18, 1 ;  /* 0x3f800000121c7421 */ /* 0x000fe20000000000 */
[----:B------:R-:W-:Y:S01]  /*0d60*/  FSETP.GEU.AND P0, PT, R23, -126, PT ;  /* 0xc2fc00001700780b */ /* 0x000fe20003f0e000 */
[----:B------:R-:W-:Y:S01]  /*0d70*/  FMUL R18, R14, 1.4426950216293334961 ;  /* 0x3fb8aa3b0e127820 */ /* 0x000fe20000400000 */
[----:B------:R-:W0:Y:S01]  /*0d80*/  MUFU.EX2 R13, R13 ;  /* 0x0000000d000d7308 */ /* 0x000e220000000800 */
[----:B------:R-:W-:-:S02]  /*0d90*/  FSETP.GT.AND P1, PT, R25, 8.50705917302346158658e+37, PT ;  /* 0x7e8000001900780b */ /* 0x000fc40003f24000 */
[----:B------:R-:W-:-:S05]  /*0da0*/  FSETP.GT.AND P2, PT, R28, 8.50705917302346158658e+37, PT ;  /* 0x7e8000001c00780b */ /* 0x000fca0003f44000 */
[----:B------:R-:W1:Y:S01]  /*0db0*/  MUFU.EX2 R24, R24 ;  /* 0x0000001800187308 */ /* 0x000e620000000800 */
[----:B------:R-:W-:-:S07]  /*0dc0*/  FSETP.GEU.AND P3, PT, R18, -126, PT ;  /* 0xc2fc00001200780b */ /* 0x000fce0003f6e000 */
[----:B------:R-:W2:Y:S01]  /*0dd0*/  MUFU.RCP R22, R22 ;  /* 0x0000001600167308 */ /* 0x000ea20000001000 */
[----:B------:R-:W-:Y:S01]  /*0de0*/  LEA R6, R6, R29, 0x2 ;  /* 0x0000001d06067211 */ /* 0x000fe200078e10ff */
[----:B------:R-:W-:Y:S01]  /*0df0*/  @!P0 FMUL R23, R23, 0.5 ;  /* 0x3f00000017178820 */ /* 0x000fe20000400000 */
[----:B------:R-:W-:Y:S01]  /*0e00*/  FSEL R29, R21, 1, P5 ;  /* 0x3f800000151d7808 */ /* 0x000fe20002800000 */
[----:B0-----:R-:W-:Y:S01]  /*0e10*/  @!P4 FMUL R13, R13, R13 ;  /* 0x0000000d0d0dc220 */ /* 0x001fe20000400000 */
[----:B------:R-:W-:Y:S01]  /*0e20*/  @P1 FMUL R25, R25, 0.25 ;  /* 0x3e80000019191820 */ /* 0x000fe20000400000 */
[----:B-1----:R-:W-:Y:S02]  /*0e30*/  @!P6 FMUL R24, R24, R24 ;  /* 0x000000181818e220 */ /* 0x002fe40000400000 */
[----:B------:R-:W0:Y:S01]  /*0e40*/  MUFU.EX2 R14, R23 ;  /* 0x00000017000e7308 */ /* 0x000e220000000800 */
[----:B------:R-:W-:Y:S01]  /*0e50*/  @!P3 FMUL R18, R18, 0.5 ;  /* 0x3f0000001212b820 */ /* 0x000fe20000400000 */
[----:B------:R-:W-:Y:S01]  /*0e60*/  @P2 FMUL R28, R28, 0.25 ;  /* 0x3e8000001c1c2820 */ /* 0x000fe20000400000 */
[----:B--2---:R-:W-:Y:S01]  /*0e70*/  FMUL R31, R22, R29 ;  /* 0x0000001d161f7220 */ /* 0x004fe20000400000 */
[----:B------:R-:W-:Y:S01]  /*0e80*/  FADD R29, R13, 1 ;  /* 0x3f8000000d1d7421 */ /* 0x000fe20000000000 */
[----:B------:R-:W-:-:S03]  /*0e90*/  FADD R22, R24, 1 ;  /* 0x3f80000018167421 */ /* 0x000fc60000000000 */
[----:B------:R1:W2:Y:S01]  /*0ea0*/  MUFU.RCP R30, R25 ;  /* 0x00000019001e7308 */ /* 0x0002a20000001000 */
[----:B------:R-:W-:-:S07]  /*0eb0*/  FSETP.GT.AND P4, PT, R29, 8.50705917302346158658e+37, PT ;  /* 0x7e8000001d00780b */ /* 0x000fce0003f84000 */
[----:B------:R-:W3:Y:S01]  /*0ec0*/  MUFU.EX2 R24, R18 ;  /* 0x0000001200187308 */ /* 0x000ee20000000800 */
[----:B------:R-:W-:-:S07]  /*0ed0*/  FSETP.GT.AND P5, PT, R22, 8.50705917302346158658e+37, PT ;  /* 0x7e8000001600780b */ /* 0x000fce0003fa4000 */
[----:B------:R-:W4:Y:S01]  /*0ee0*/  MUFU.RCP R28, R28 ;  /* 0x0000001c001c7308 */ /* 0x000f220000001000 */
[----:B0-----:R-:W-:Y:S01]  /*0ef0*/  @!P0 FMUL R14, R14, R14 ;  /* 0x0000000e0e0e8220 */ /* 0x001fe20000400000 */
[C---:B------:R-:W-:Y:S01]  /*0f00*/  FSEL R23, R21.reuse, 1, P1 ;  /* 0x3f80000015177808 */ /* 0x040fe20000800000 */
[----:B------:R-:W-:Y:S01]  /*0f10*/  FMUL R13, R26, R31 ;  /* 0x0000001f1a0d7220 */ /* 0x000fe20000400000 */
[----:B------:R-:W-:Y:S01]  /*0f20*/  FSEL R31, R21, 1, P2 ;  /* 0x3f800000151f7808 */ /* 0x000fe20001000000 */
[----:B-1----:R-:W-:Y:S01]  /*0f30*/  FADD R25, R14, 1 ;  /* 0x3f8000000e197421 */ /* 0x002fe20000000000 */
[----:B------:R-:W-:Y:S01]  /*0f40*/  @P4 FMUL R29, R29, 0.25 ;  /* 0x3e8000001d1d4820 */ /* 0x000fe20000400000 */
[----:B--2---:R-:W-:Y:S01]  /*0f50*/  FMUL R14, R30, R23 ;  /* 0x000000171e0e7220 */ /* 0x004fe20000400000 */
[----:B---3--:R-:W-:Y:S01]  /*0f60*/  @!P3 FMUL R24, R24, R24 ;  /* 0x000000181818b220 */ /* 0x008fe20000400000 */
[----:B------:R-:W-:Y:S01]  /*0f70*/  FADD R23, RZ, -R36 ;  /* 0x80000024ff177221 */ /* 0x000fe20000000000 */
[----:B------:R-:W-:-:S02]  /*0f80*/  @P5 FMUL R22, R22, 0.25 ;  /* 0x3e80000016165820 */ /* 0x000fc40000400000 */
[----:B------:R-:W-:Y:S01]  /*0f90*/  FADD R26, R24, 1 ;  /* 0x3f800000181a7421 */ /* 0x000fe20000000000 */
[----:B------:R-:W-:Y:S01]  /*0fa0*/  FMUL R23, R23, 1.4426950216293334961 ;  /* 0x3fb8aa3b17177820 */ /* 0x000fe20000400000 */
[----:B----4-:R-:W-:Y:S01]  /*0fb0*/  FMUL R28, R28, R31 ;  /* 0x0000001f1c1c7220 */ /* 0x010fe20000400000 */
[----:B------:R-:W-:Y:S01]  /*0fc0*/  FSETP.GT.AND P0, PT, R25, 8.50705917302346158658e+37, PT ;  /* 0x7e8000001900780b */ /* 0x000fe20003f04000 */
[----:B------:R-:W0:Y:S02]  /*0fd0*/  MUFU.RCP R29, R29 ;  /* 0x0000001d001d7308 */ /* 0x000e240000001000 */
[----:B------:R-:W-:Y:S01]  /*0fe0*/  FMUL R18, R37, R28 ;  /* 0x0000001c25127220 */ /* 0x000fe20000400000 */
[----:B------:R-:W-:Y:S02]  /*0ff0*/  FSEL R28, R21, 1, P4 ;  /* 0x3f800000151c7808 */ /* 0x000fe40002000000 */
[----:B------:R-:W-:Y:S02]  /*1000*/  FSETP.GT.AND P4, PT, R26, 8.50705917302346158658e+37, PT ;  /* 0x7e8000001a00780b */ /* 0x000fe40003f84000 */
[----:B------:R-:W-:Y:S01]  /*1010*/  FSETP.GEU.AND P3, PT, R23, -126, PT ;  /* 0xc2fc00001700780b */ /* 0x000fe20003f6e000 */
[----:B------:R-:W1:Y:S01]  /*1020*/  MUFU.RCP R22, R22 ;  /* 0x0000001600167308 */ /* 0x000e620000001000 */
[----:B------:R-:W-:Y:S01]  /*1030*/  FMUL R14, R11, R14 ;  /* 0x0000000e0b0e7220 */ /* 0x000fe20000400000 */
[----:B------:R-:W-:-:S02]  /*1040*/  FSEL R31, R21, 1, P5 ;  /* 0x3f800000151f7808 */ /* 0x000fc40002800000 */
[----:B------:R-:W-:Y:S01]  /*1050*/  @P0 FMUL R25, R25, 0.25 ;  /* 0x3e80000019190820 */ /* 0x000fe20000400000 */
[----:B0-----:R-:W-:-:S03]  /*1060*/  FMUL R11, R29, R28 ;  /* 0x0000001c1d0b7220 */ /* 0x001fc60000400000 */
[----:B------:R0:W2:Y:S02]  /*1070*/  MUFU.RCP R28, R25 ;  /* 0x00000019001c7308 */ /* 0x0000a40000001000 */
[----:B------:R-:W-:Y:S02]  /*1080*/  @P4 FMUL R26, R26, 0.25 ;  /* 0x3e8000001a1a4820 */ /* 0x000fe40000400000 */
[----:B------:R-:W-:Y:S01]  /*1090*/  @!P3 FMUL R23, R23, 0.5 ;  /* 0x3f0000001717b820 */ /* 0x000fe20000400000 */
[----:B------:R-:W-:Y:S01]  /*10a0*/  FADD R29, RZ, -R17 ;  /* 0x80000011ff1d7221 */ /* 0x000fe20000000000 */
[----:B-1----:R-:W-:Y:S02]  /*10b0*/  FMUL R22, R22, R31 ;  /* 0x0000001f16167220 */ /* 0x002fe40000400000 */
[----:B------:R-:W1:Y:S01]  /*10c0*/  MUFU.EX2 R24, R23 ;  /* 0x0000001700187308 */ /* 0x000e620000000800 */
[----:B------:R-:W-:Y:S01]  /*10d0*/  FMUL R29, R29, 1.4426950216293334961 ;  /* 0x3fb8aa3b1d1d7820 */ /* 0x000fe20000400000 */
[----:B------:R-:W-:Y:S01]  /*10e0*/  FMUL R22, R5, R22 ;  /* 0x0000001605167220 */ /* 0x000fe20000400000 */
[----:B------:R-:W-:-:S05]  /*10f0*/  FADD R5, RZ, -R10 ;  /* 0x8000000aff057221 */ /* 0x000fca0000000000 */
[----:B------:R-:W3:Y:S01]  /*1100*/  MUFU.RCP R26, R26 ;  /* 0x0000001a001a7308 */ /* 0x000ee20000001000 */
[----:B------:R-:W-:Y:S01]  /*1110*/  FSEL R31, R21, 1, P0 ;  /* 0x3f800000151f7808 */ /* 0x000fe20000000000 */
[----:B0-----:R-:W-:Y:S01]  /*1120*/  FMUL R25, R5, 1.4426950216293334961 ;  /* 0x3fb8aa3b05197820 */ /* 0x001fe20000400000 */
[----:B------:R-:W-:Y:S01]  /*1130*/  FSETP.GEU.AND P6, PT, R29, -126, PT ;  /* 0xc2fc00001d00780b */ /* 0x000fe20003fce000 */
[----:B------:R-:W-:Y:S01]  /*1140*/  FMUL R12, R33, R12 ;  /* 0x0000000c210c7220 */ /* 0x000fe20000400000 */
[----:B------:R-:W-:Y:S01]  /*1150*/  FMUL R11, R34, R11 ;  /* 0x0000000b220b7220 */ /* 0x000fe20000400000 */
[----:B--2---:R-:W-:Y:S01]  /*1160*/  FMUL R34, R28, R31 ;  /* 0x0000001f1c227220 */ /* 0x004fe20000400000 */
[----:B------:R-:W-:Y:S01]  /*1170*/  FSEL R33, R21, 1, P4 ;  /* 0x3f80000015217808 */ /* 0x000fe20002000000 */
[----:B------:R-:W-:Y:S01]  /*1180*/  FADD R28, RZ, -R16 ;  /* 0x80000010ff1c7221 */ /* 0x000fe20000000000 */
[----:B------:R-:W-:Y:S01]  /*1190*/  FSETP.GEU.AND P0, PT, R25, -126, PT ;  /* 0xc2fc00001900780b */ /* 0x000fe20003f0e000 */
[----:B------:R-:W-:Y:S01]  /*11a0*/  FMUL R5, R19, R34 ;  /* 0x0000002213057220 */ /* 0x000fe20000400000 */
[----:B-1----:R-:W-:Y:S01]  /*11b0*/  @!P3 FMUL R24, R24, R24 ;  /* 0x000000181818b220 */ /* 0x002fe20000400000 */
[----:B------:R-:W-:Y:S01]  /*11c0*/  FMUL R28, R28, 1.4426950216293334961 ;  /* 0x3fb8aa3b1c1c7820 */ /* 0x000fe20000400000 */
[----:B---3--:R-:W-:Y:S01]  /*11d0*/  FMUL R34, R26, R33 ;  /* 0x000000211a227220 */ /* 0x008fe20000400000 */
[----:B------:R-:W-:Y:S01]  /*11e0*/  FADD R30, RZ, -R20 ;  /* 0x80000014ff1e7221 */ /* 0x000fe20000000000 */
[----:B------:R-:W-:Y:S01]  /*11f0*/  FADD R33, R24, 1 ;  /* 0x3f80000018217421 */ /* 0x000fe20000000000 */
[----:B------:R-:W-:Y:S01]  /*1200*/  @!P6 FMUL R29, R29, 0.5 ;  /* 0x3f0000001d1de820 */ /* 0x000fe20000400000 */
[----:B------:R-:W-:Y:S01]  /*1210*/  FMUL R24, R27, R34 ;  /* 0x000000221b187220 */ /* 0x000fe20000400000 */
[----:B------:R-:W-:Y:S01]  /*1220*/  FADD R27, RZ, -R4 ;  /* 0x80000004ff1b7221 */ /* 0x000fe20000000000 */
[----:B------:R-:W-:Y:S01]  /*1230*/  FSETP.GEU.AND P2, PT, R28, -126, PT ;  /* 0xc2fc00001c00780b */ /* 0x000fe20003f4e000 */
[----:B------:R-:W-:Y:S01]  /*1240*/  FMUL R30, R30, 1.4426950216293334961 ;  /* 0x3fb8aa3b1e1e7820 */ /* 0x000fe20000400000 */
[----:B------:R-:W-:Y:S01]  /*1250*/  FADD R31, RZ, -R35 ;  /* 0x80000023ff1f7221 */ /* 0x000fe20000000000 */
[----:B------:R-:W0:Y:S01]  /*1260*/  MUFU.EX2 R23, R29 ;  /* 0x0000001d00177308 */ /* 0x000e220000000800 */
[----:B------:R-:W-:Y:S01]  /*1270*/  FMUL R34, R27, 1.4426950216293334961 ;  /* 0x3fb8aa3b1b227820 */ /* 0x000fe20000400000 */
[----:B------:R-:W-:Y:S01]  /*1280*/  @!P0 FMUL R25, R25, 0.5 ;  /* 0x3f00000019198820 */ /* 0x000fe20000400000 */
[----:B------:R-:W-:Y:S01]  /*1290*/  FMUL R31, R31, 1.4426950216293334961 ;  /* 0x3fb8aa3b1f1f7820 */ /* 0x000fe20000400000 */
[----:B------:R-:W-:-:S02]  /*12a0*/  FSETP.GEU.AND P1, PT, R30, -126, PT ;  /* 0xc2fc00001e00780b */ /* 0x000fc40003f2e000 */
[----:B------:R-:W-:Y:S02]  /*12b0*/  FSETP.GEU.AND P5, PT, R34, -126, PT ;  /* 0xc2fc00002200780b */ /* 0x000fe40003fae000 */
[----:B------:R1:W-:Y:S01]  /*12c0*/  MUFU.EX2 R19, R25 ;  /* 0x0000001900137308 */ /* 0x0003e20000000800 */
[----:B------:R-:W-:Y:S01]  /*12d0*/  FSETP.GEU.AND P3, PT, R31, -126, PT ;  /* 0xc2fc00001f00780b */ /* 0x000fe20003f6e000 */
[----:B------:R-:W-:Y:S01]  /*12e0*/  @!P2 FMUL R28, R28, 0.5 ;  /* 0x3f0000001c1ca820 */ /* 0x000fe20000400000 */
[----:B-1----:R-:W-:-:S04]  /*12f0*/  FADD R25, RZ, -R15 ;  /* 0x8000000fff197221 */ /* 0x002fc80000000000 */
[----:B------:R-:W-:Y:S01]  /*1300*/  FMUL R25, R25, 1.4426950216293334961 ;  /* 0x3fb8aa3b19197820 */ /* 0x000fe20000400000 */
[----:B0-----:R-:W-:Y:S01]  /*1310*/  @!P6 FMUL R23, R23, R23 ;  /* 0x000000171717e220 */ /* 0x001fe20000400000 */
[----:B------:R-:W-:Y:S01]  /*1320*/  @!P1 FMUL R30, R30, 0.5 ;  /* 0x3f0000001e1e9820 */ /* 0x000fe20000400000 */
[----:B------:R-:W0:Y:S02]  /*1330*/  MUFU.EX2 R28, R28 ;  /* 0x0000001c001c7308 */ /* 0x000e240000000800 */
[----:B------:R-:W-:Y:S01]  /*1340*/  FSETP.GEU.AND P6, PT, R25, -126, PT ;  /* 0xc2fc00001900780b */ /* 0x000fe20003fce000 */
[----:B------:R-:W-:Y:S01]  /*1350*/  @!P5 FMUL R34, R34, 0.5 ;  /* 0x3f0000002222d820 */ /* 0x000fe20000400000 */
[----:B------:R-:W-:Y:S01]  /*1360*/  @!P3 FMUL R31, R31, 0.5 ;  /* 0x3f0000001f1fb820 */ /* 0x000fe20000400000 */
[----:B------:R-:W-:-:S03]  /*1370*/  FADD R27, R23, 1 ;  /* 0x3f800000171b7421 */ /* 0x000fc60000000000 */
[----:B------:R-:W1:Y:S08]  /*1380*/  MUFU.EX2 R26, R30 ;  /* 0x0000001e001a7308 */ /* 0x000e700000000800 */
[----:B------:R-:W2:Y:S01]  /*1390*/  MUFU.EX2 R23, R34 ;  /* 0x0000002200177308 */ /* 0x000ea20000000800 */
[----:B------:R-:W-:-:S07]  /*13a0*/  @!P6 FMUL R25, R25, 0.5 ;  /* 0x3f0000001919e820 */ /* 0x000fce0000400000 */
[----:B------:R-:W3:Y:S01]  /*13b0*/  MUFU.EX2 R29, R31 ;  /* 0x0000001f001d7308 */ /* 0x000ee20000000800 */
[----:B0-----:R-:W-:Y:S01]  /*13c0*/  @!P2 FMUL R28, R28, R28 ;  /* 0x0000001c1c1ca220 */ /* 0x001fe20000400000 */
[----:B------:R-:W-:Y:S01]  /*13d0*/  FSETP.GT.AND P4, PT, R33, 8.50705917302346158658e+37, PT ;  /* 0x7e8000002100780b */ /* 0x000fe20003f84000 */
[----:B------:R-:W-:Y:S01]  /*13e0*/  @!P0 FMUL R19, R19, R19 ;  /* 0x0000001313138220 */ /* 0x000fe20000400000 */
[----:B-1----:R-:W-:Y:S01]  /*13f0*/  @!P1 FMUL R26, R26, R26 ;  /* 0x0000001a1a1a9220 */ /* 0x002fe20000400000 */
[----:B------:R-:W-:-:S03]  /*1400*/  FADD R28, R28, 1 ;  /* 0x3f8000001c1c7421 */ /* 0x000fc60000000000 */
[----:B------:R-:W0:Y:S01]  /*1410*/  MUFU.EX2 R25, R25 ;  /* 0x0000001900197308 */ /* 0x000e220000000800 */
[----:B--2---:R-:W-:Y:S01]  /*1420*/  @!P5 FMUL R23, R23, R23 ;  /* 0x000000171717d220 */ /* 0x004fe20000400000 */
[----:B------:R-:W-:Y:S01]  /*1430*/  FSETP.GT.AND P0, PT, R27, 8.50705917302346158658e+37, PT ;  /* 0x7e8000001b00780b */ /* 0x000fe20003f04000 */
[----:B------:R-:W-:Y:S01]  /*1440*/  FADD R30, R19, 1 ;  /* 0x3f800000131e7421 */ /* 0x000fe20000000000 */
[----:B------:R-:W-:Y:S01]  /*1450*/  FADD R26, R26, 1 ;  /* 0x3f8000001a1a7421 */ /* 0x000fe20000000000 */
[----:B------:R-:W-:Y:S01]  /*1460*/  FADD R23, R23, 1 ;  /* 0x3f80000017177421 */ /* 0x000fe20000000000 */
[----:B---3--:R-:W-:Y:S01]  /*1470*/  @!P3 FMUL R29, R29, R29 ;  /* 0x0000001d1d1db220 */ /* 0x008fe20000400000 */
[----:B------:R-:W-:Y:S01]  /*1480*/  FSETP.GT.AND P3, PT, R28, 8.50705917302346158658e+37, PT ;  /* 0x7e8000001c00780b */ /* 0x000fe20003f64000 */
[----:B------:R-:W-:Y:S01]  /*1490*/  @P4 FMUL R33, R33, 0.25 ;  /* 0x3e80000021214820 */ /* 0x000fe20000400000 */
[----:B------:R-:W-:Y:S02]  /*14a0*/  FSETP.GT.AND P1, PT, R30, 8.50705917302346158658e+37, PT ;  /* 0x7e8000001e00780b */ /* 0x000fe40003f24000 */
[----:B------:R-:W-:-:S02]  /*14b0*/  FSETP.GT.AND P2, PT, R26, 8.50705917302346158658e+37, PT ;  /* 0x7e8000001a00780b */ /* 0x000fc40003f44000 */
[----:B------:R-:W-:Y:S02]  /*14c0*/  FSEL R19, R21, 1, P4 ;  /* 0x3f80000015137808 */ /* 0x000fe40002000000 */
[----:B------:R-:W-:Y:S01]  /*14d0*/  FSETP.GT.AND P4, PT, R23, 8.50705917302346158658e+37, PT ;  /* 0x7e8000001700780b */ /* 0x000fe20003f84000 */
[----:B0-----:R-:W-:Y:S01]  /*14e0*/  @!P6 FMUL R25, R25, R25 ;  /* 0x000000191919e220 */ /* 0x001fe20000400000 */
[----:B------:R-:W-:Y:S01]  /*14f0*/  @P0 FMUL R27, R27, 0.25 ;  /* 0x3e8000001b1b0820 */ /* 0x000fe20000400000 */
[----:B------:R-:W-:Y:S01]  /*1500*/  FADD R29, R29, 1 ;  /* 0x3f8000001d1d7421 */ /* 0x000fe20000000000 */
[----:B------:R-:W0:Y:S01]  /*1510*/  MUFU.RCP R33, R33 ;  /* 0x0000002100217308 */ /* 0x000e220000001000 */
[----:B------:R-:W-:Y:S01]  /*1520*/  FADD R25, R25, 1 ;  /* 0x3f80000019197421 */ /* 0x000fe20000000000 */
[----:B------:R-:W-:Y:S01]  /*1530*/  @P3 FMUL R28, R28, 0.25 ;  /* 0x3e8000001c1c3820 */ /* 0x000fe20000400000 */
[----:B------:R-:W-:Y:S01]  /*1540*/  @P1 FMUL R30, R30, 0.25 ;  /* 0x3e8000001e1e1820 */ /* 0x000fe20000400000 */
[----:B------:R-:W-:Y:S01]  /*1550*/  FSETP.GT.AND P5, PT, R29, 8.50705917302346158658e+37, PT ;  /* 0x7e8000001d00780b */ /* 0x000fe20003fa4000 */
[----:B------:R-:W-:Y:S01]  /*1560*/  @P2 FMUL R26, R26, 0.25 ;  /* 0x3e8000001a1a2820 */ /* 0x000fe20000400000 */
[----:B------:R-:W-:-:S02]  /*1570*/  FSEL R34, R21, 1, P0 ;  /* 0x3f80000015227808 */ /* 0x000fc40000000000 */
[----:B------:R-:W1:Y:S01]  /*1580*/  MUFU.RCP R27, R27 ;  /* 0x0000001b001b7308 */ /* 0x000e620000001000 */
[----:B------:R-:W-:Y:S01]  /*1590*/  FSETP.GT.AND P0, PT, R25, 8.50705917302346158658e+37, PT ;  /* 0x7e8000001900780b */ /* 0x000fe20003f04000 */
[----:B------:R-:W-:-:S06]  /*15a0*/  @P4 FMUL R23, R23, 0.25 ;  /* 0x3e80000017174820 */ /* 0x000fcc0000400000 */
[----:B------:R-:W2:Y:S01]  /*15b0*/  MUFU.RCP R28, R28 ;  /* 0x0000001c001c7308 */ /* 0x000ea20000001000 */
[----:B0-----:R-:W-:Y:S01]  /*15c0*/  FMUL R19, R33, R19 ;  /* 0x0000001321137220 */ /* 0x001fe20000400000 */
[----:B------:R-:W-:-:S06]  /*15d0*/  FSEL R33, R21, 1, P3 ;  /* 0x3f80000015217808 */ /* 0x000fcc0001800000 */
[----:B------:R-:W0:Y:S01]  /*15e0*/  MUFU.RCP R30, R30 ;  /* 0x0000001e001e7308 */ /* 0x000e220000001000 */
[----:B------:R-:W-:-:S07]  /*15f0*/  @P5 FMUL R29, R29, 0.25 ;  /* 0x3e8000001d1d5820 */ /* 0x000fce0000400000 */
[----:B------:R-:W3:Y:S01]  /*1600*/  MUFU.RCP R26, R26 ;  /* 0x0000001a001a7308 */ /* 0x000ee20000001000 */
[----:B------:R-:W-:-:S07]  /*1610*/  @P0 FMUL R25, R25, 0.25 ;  /* 0x3e80000019190820 */ /* 0x000fce0000400000 */
[----:B------:R-:W4:Y:S01]  /*1620*/  MUFU.RCP R23, R23 ;  /* 0x0000001700177308 */ /* 0x000f220000001000 */
[----:B-1----:R-:W-:Y:S01]  /*1630*/  FMUL R34, R27, R34 ;  /* 0x000000221b227220 */ /* 0x002fe20000400000 */
[C---:B------:R-:W-:Y:S01]  /*1640*/  FSEL R27, R21.reuse, 1, P1 ;  /* 0x3f800000151b7808 */ /* 0x040fe20000800000 */
[----:B--2---:R-:W-:Y:S01]  /*1650*/  FMUL R33, R28, R33 ;  /* 0x000000211c217220 */ /* 0x004fe20000400000 */
[C---:B------:R-:W-:Y:S02]  /*1660*/  FSEL R31, R21.reuse, 1, P2 ;  /* 0x3f800000151f7808 */ /* 0x040fe40001000000 */
[C---:B------:R-:W-:Y:S02]  /*1670*/  FSEL R28, R21.reuse, 1, P4 ;  /* 0x3f800000151c7808 */ /* 0x040fe40002000000 */
[----:B------:R-:W1:Y:S01]  /*1680*/  MUFU.RCP R29, R29 ;  /* 0x0000001d001d7308 */ /* 0x000e620000001000 */
[----:B0-----:R-:W-:Y:S01]  /*1690*/  FMUL R27, R30, R27 ;  /* 0x0000001b1e1b7220 */ /* 0x001fe20000400000 */
[----:B---3--:R-:W-:Y:S01]  /*16a0*/  FMUL R31, R26, R31 ;  /* 0x0000001f1a1f7220 */ /* 0x008fe20000400000 */
[----:B------:R-:W-:-:S02]  /*16b0*/  FSEL R26, R21, 1, P5 ;  /* 0x3f800000151a7808 */ /* 0x000fc40002800000 */
[----:B------:R-:W-:-:S03]  /*16c0*/  FSEL R30, R21, 1, P0 ;  /* 0x3f800000151e7808 */ /* 0x000fc60000000000 */
[----:B------:R-:W0:Y:S01]  /*16d0*/  MUFU.RCP R25, R25 ;  /* 0x0000001900197308 */ /* 0x000e220000001000 */
[----:B----4-:R-:W-:Y:S01]  /*16e0*/  FMUL R21, R23, R28 ;  /* 0x0000001c17157220 */ /* 0x010fe20000400000 */
[----:B------:R-:W-:Y:S01]  /*16f0*/  FMUL R34, R17, R34 ;  /* 0x0000002211227220 */ /* 0x000fe20000400000 */
[----:B------:R-:W-:Y:S02]  /*1700*/  STS [R9], R12 ;  /* 0x0000000c09007388 */ /* 0x000fe40000000800 */
[----:B------:R-:W-:Y:S02]  /*1710*/  FMUL R17, R4, R21 ;  /* 0x0000001504117220 */ /* 0x000fe40000400000 */
[----:B------:R2:W-:Y:S01]  /*1720*/  STS [R8+0x100], R13 ;  /* 0x0001000d08007388 */ /* 0x0005e20000000800 */
[----:B------:R-:W-:-:S03]  /*1730*/  FMUL R19, R36, R19 ;  /* 0x0000001324137220 */ /* 0x000fc60000400000 */
[----:B------:R-:W-:Y:S01]  /*1740*/  STS [R7+0x200], R14 ;  /* 0x0002000e07007388 */ /* 0x000fe20000000800 */
[----:B-1----:R-:W-:-:S03]  /*1750*/  FMUL R26, R29, R26 ;  /* 0x0000001a1d1a7220 */ /* 0x002fc60000400000 */
[----:B------:R-:W-:Y:S01]  /*1760*/  STS [R6+0x300], R17 ;  /* 0x0003001106007388 */ /* 0x000fe20000000800 */
[----:B0-----:R-:W-:Y:S01]  /*1770*/  FMUL R28, R25, R30 ;  /* 0x0000001e191c7220 */ /* 0x001fe20000400000 */
[----:B------:R-:W-:Y:S02]  /*1780*/  FMUL R27, R10, R27 ;  /* 0x0000001b0a1b7220 */ /* 0x000fe40000400000 */
[----:B------:R-:W-:Y:S01]  /*1790*/  STS [R9+0x40], R18 ;  /* 0x0000401209007388 */ /* 0x000fe20000000800 */
[----:B------:R-:W-:-:S03]  /*17a0*/  FMUL R20, R20, R31 ;  /* 0x0000001f14147220 */ /* 0x000fc60000400000 */
[----:B------:R-:W-:Y:S01]  /*17b0*/  STS [R8+0x140], R11 ;  /* 0x0001400b08007388 */ /* 0x000fe20000000800 */
[----:B------:R-:W-:-:S03]  /*17c0*/  FMUL R33, R16, R33 ;  /* 0x0000002110217220 */ /* 0x000fc60000400000 */
[----:B------:R-:W-:Y:S01]  /*17d0*/  STS [R7+0x240], R22 ;  /* 0x0002401607007388 */ /* 0x000fe20000000800 */
[----:B------:R-:W-:-:S03]  /*17e0*/  FMUL R26, R35, R26 ;  /* 0x0000001a231a7220 */ /* 0x000fc60000400000 */
[----:B------:R0:W-:Y:S01]  /*17f0*/  STS [R6+0x340], R5 ;  /* 0x0003400506007388 */ /* 0x0001e20000000800 */
[----:B------:R-:W-:-:S03]  /*1800*/  FMUL R21, R15, R28 ;  /* 0x0000001c0f157220 */ /* 0x000fc60000400000 */
[----:B------:R-:W-:Y:S01]  /*1810*/  STS [R9+0x80], R24 ;  /* 0x0000801809007388 */ /* 0x000fe20000000800 */
[----:B------:R-:W-:-:S03]  /*1820*/  SHF.L.U32 R4, R2, 0x2, RZ ;  /* 0x0000000202047819 */ /* 0x000fc600000006ff */
[----:B------:R-:W-:Y:S04]  /*1830*/  STS [R8+0x180], R19 ;  /* 0x0001801308007388 */ /* 0x000fe80000000800 */
[----:B------:R-:W-:Y:S04]  /*1840*/  STS [R7+0x280], R34 ;  /* 0x0002802207007388 */ /* 0x000fe80000000800 */
[----:B------:R-:W-:Y:S01]  /*1850*/  STS [R6+0x380], R27 ;  /* 0x0003801b06007388 */ /* 0x000fe20000000800 */
[----:B------:R-:W-:-:S03]  /*1860*/  LOP3.LUT R4, R4, 0x3fc, RZ, 0xc0, !PT ;  /* 0x000003fc04047812 */ /* 0x000fc600078ec0ff */
[----:B------:R-:W-:Y:S04]  /*1870*/  STS [R9+0xc0], R20 ;  /* 0x0000c01409007388 */ /* 0x000fe80000000800 */
[----:B------:R-:W-:Y:S04]  /*1880*/  STS [R8+0x1c0], R33 ;  /* 0x0001c02108007388 */ /* 0x000fe80000000800 */
[----:B------:R1:W-:Y:S04]  /*1890*/  STS [R7+0x2c0], R26 ;  /* 0x0002c01a07007388 */ /* 0x0003e80000000800 */
[----:B------:R3:W-:Y:S01]  /*18a0*/  STS [R6+0x3c0], R21 ;  /* 0x0003c01506007388 */ /* 0x0007e20000000800 */
[----:B------:R-:W-:-:S02]  /*18b0*/  LOP3.LUT R10, R4, 0x400, RZ, 0xfc, !PT ;  /* 0x00000400040a7812 */ /* 0x000fc400078efcff */
[----:B--2---:R-:W-:Y:S02]  /*18c0*/  LOP3.LUT R13, R4, 0x800, RZ, 0xfc, !PT ;  /* 0x00000800040d7812 */ /* 0x004fe400078efcff */
[----:B------:R-:W-:Y:S02]  /*18d0*/  SHF.R.U32.HI R12, RZ, 0x2, R10 ;  /* 0x00000002ff0c7819 */ /* 0x000fe4000001160a */
[----:B------:R-:W-:Y:S02]  /*18e0*/  SHF.R.U32.HI R13, RZ, 0x2, R13 ;  /* 0x00000002ff0d7819 */ /* 0x000fe4000001160d */
[----:B------:R-:W-:Y:S02]  /*18f0*/  LOP3.LUT R10, R2, 0xf0, RZ, 0xc0, !PT ;  /* 0x000000f0020a7812 */ /* 0x000fe400078ec0ff */
[----:B------:R-:W-:Y:S02]  /*1900*/  LOP3.LUT R12, R12, 0x1f0, RZ, 0xc0, !PT ;  /* 0x000001f00c0c7812 */ /* 0x000fe400078ec0ff */
[----:B------:R-:W-:-:S02]  /*1910*/  LOP3.LUT R13, R13, 0x2f0, RZ, 0xc0, !PT ;  /* 0x000002f00d0d7812 */ /* 0x000fc400078ec0ff */
[----:B0-----:R-:W-:Y:S02]  /*1920*/  IADD3 R5, R10, UR4, RZ ;  /* 0x000000040a057c10 */ /* 0x001fe4000fffe0ff */
[----:B------:R-:W-:Y:S02]  /*1930*/  IADD3 R11, R12, UR4, RZ ;  /* 0x000000040c0b7c10 */ /* 0x000fe4000fffe0ff */
[----:B------:R-:W-:Y:S02]  /*1940*/  IADD3 R13, R13, UR4, RZ ;  /* 0x000000040d0d7c10 */ /* 0x000fe4000fffe0ff */
[C---:B------:R-:W-:Y:S02]  /*1950*/  LEA R12, R4.reuse, R5, 0x2 ;  /* 0x00000005040c7211 */ /* 0x040fe400078e10ff */
[C---:B------:R-:W-:Y:S01]  /*1960*/  LEA R11, R4.reuse, R11, 0x2 ;  /* 0x0000000b040b7211 */ /* 0x040fe200078e10ff */
[----:B------:R-:W-:Y:S01]  /*1970*/  BAR.SYNC.DEFER_BLOCKING 0x0 ;  /* 0x0000000000007b1d */ /* 0x000fe20000010000 */
[----:B------:R-:W-:-:S02]  /*1980*/  LEA R16, R4, R13, 0x2 ;  /* 0x0000000d04107211 */ /* 0x000fc400078e10ff */
[----:B------:R-:W-:Y:S02]  /*1990*/  LOP3.LUT R32, R32, 0x3c, R3, 0xf8, !PT ;  /* 0x0000003c20207812 */ /* 0x000fe400078ef803 */
[----:B------:R-:W-:Y:S02]  /*19a0*/  SHF.R.U32.HI R23, RZ, 0x4, R2 ;  /* 0x00000004ff177819 */ /* 0x000fe40000011602 */
[--C-:B------:R-:W-:Y:S01]  /*19b0*/  SHF.R.S32.HI R5, RZ, 0x1f, R32.reuse ;  /* 0x0000001fff057819 */ /* 0x100fe20000011420 */
[----:B------:R-:W0:Y:S01]  /*19c0*/  LDC.64 R2, c[0x0][0x238] ;  /* 0x00008e00ff027b82 */ /* 0x000e220000000a00 */
[----:B-1----:R-:W-:Y:S02]  /*19d0*/  SHF.R.S32.HI R7, RZ, 0x1f, R32 ;  /* 0x0000001fff077819 */ /* 0x002fe40000011420 */
[----:B------:R-:W-:Y:S01]  /*19e0*/  LEA.HI R5, R5, R32, RZ, 0x4 ;  /* 0x0000002005057211 */ /* 0x000fe200078f20ff */
[----:B------:R-:W1:Y:S04]  /*19f0*/  LDS.128 R12, [R12] ;  /* 0x000000000c0c7984 */ /* 0x000e680000000c00 */
[----:B------:R-:W2:Y:S04]  /*1a00*/  LDS.128 R8, [R11+0x1000] ;  /* 0x001000000b087984 */ /* 0x000ea80000000c00 */
[----:B------:R-:W4:Y:S01]  /*1a10*/  LDS.128 R16, [R16+0x2000] ;  /* 0x0020000010107984 */ /* 0x000f220000000c00 */
[----:B---3--:R-:W-:-:S02]  /*1a20*/  SHF.L.U32 R6, R5, 0x9, RZ ;  /* 0x0000000905067819 */ /* 0x008fc400000006ff */
[----:B------:R-:W-:Y:S02]  /*1a30*/  SGXT.U32 R23, R23, 0x4 ;  /* 0x000000041717781a */ /* 0x000fe40000000000 */
[----:B------:R-:W-:Y:S02]  /*1a40*/  LEA.HI R20, R7, R32, RZ, 0x4 ;  /* 0x0000002007147211 */ /* 0x000fe400078f20ff */
[----:B------:R-:W-:Y:S02]  /*1a50*/  LOP3.LUT R25, R6, 0xffffe000, RZ, 0xc0, !PT ;  /* 0xffffe00006197812 */ /* 0x000fe400078ec0ff */
[----:B------:R-:W-:Y:S02]  /*1a60*/  LOP3.LUT R5, R0, 0x30, R23, 0xfe, !PT ;  /* 0x0000003000057812 */ /* 0x000fe400078efe17 */
[----:B------:R-:W-:Y:S02]  /*1a70*/  LOP3.LUT R7, R0, 0x20, R23, 0xfe, !PT ;  /* 0x0000002000077812 */ /* 0x000fe400078efe17 */
[----:B------:R-:W-:-:S02]  /*1a80*/  LOP3.LUT R20, R20, 0xfffffff0, RZ, 0xc0, !PT ;  /* 0xfffffff014147812 */ /* 0x000fc400078ec0ff */
[----:B------:R-:W-:Y:S02]  /*1a90*/  LOP3.LUT R6, R4, 0xc00, RZ, 0xfc, !PT ;  /* 0x00000c0004067812 */ /* 0x000fe400078efcff */
[----:B------:R-:W-:Y:S02]  /*1aa0*/  LOP3.LUT R21, R0, 0x10, R23, 0xfe, !PT ;  /* 0x0000001000157812 */ /* 0x000fe400078efe17 */
[----:B------:R-:W-:Y:S02]  /*1ab0*/  ISETP.GE.AND P0, PT, R32, 0x40, PT ;  /* 0x000000402000780c */ /* 0x000fe40003f06270 */
[----:B------:R-:W-:Y:S02]  /*1ac0*/  LOP3.LUT R23, R0, R23, RZ, 0xfc, !PT ;  /* 0x0000001700177212 */ /* 0x000fe400078efcff */
[----:B------:R-:W-:Y:S02]  /*1ad0*/  IADD3 R0, R25, R32, -R20 ;  /* 0x0000002019007210 */ /* 0x000fe40007ffe814 */
[----:B------:R-:W-:-:S02]  /*1ae0*/  SHF.R.U32.HI R6, RZ, 0x2, R6 ;  /* 0x00000002ff067819 */ /* 0x000fc40000011606 */
[----:B------:R-:W-:Y:S02]  /*1af0*/  ISETP.LT.AND P3, PT, R23, 0x200, !P0 ;  /* 0x000002001700780c */ /* 0x000fe40004761270 */
[----:B------:R-:W-:Y:S02]  /*1b00*/  ISETP.LT.AND P2, PT, R21, 0x200, !P0 ;  /* 0x000002001500780c */ /* 0x000fe40004741270 */
[----:B------:R-:W-:Y:S02]  /*1b10*/  ISETP.LT.AND P1, PT, R7, 0x200, !P0 ;  /* 0x000002000700780c */ /* 0x000fe40004721270 */
[----:B------:R-:W-:Y:S02]  /*1b20*/  LOP3.LUT R6, R6, 0x3f0, RZ, 0xc0, !PT ;  /* 0x000003f006067812 */ /* 0x000fe400078ec0ff */
[----:B------:R-:W-:Y:S02]  /*1b30*/  LEA R23, R23, R0, 0x4 ;  /* 0x0000000017177211 */ /* 0x000fe400078e20ff */
[----:B------:R-:W-:-:S02]  /*1b40*/  ISETP.LT.AND P0, PT, R5, 0x200, !P0 ;  /* 0x000002000500780c */ /* 0x000fc40004701270 */
[-C--:B------:R-:W-:Y:S02]  /*1b50*/  LEA R21, R21, R0.reuse, 0x4 ;  /* 0x0000000015157211 */ /* 0x080fe400078e20ff */
[----:B------:R-:W-:Y:S02]  /*1b60*/  LEA R25, R7, R0, 0x4 ;  /* 0x0000000007197211 */ /* 0x000fe400078e20ff */
[----:B------:R-:W-:Y:S01]  /*1b70*/  IADD3 R27, R6, UR4, RZ ;  /* 0x00000004061b7c10 */ /* 0x000fe2000fffe0ff */
[----:B0-----:R-:W-:-:S04]  /*1b80*/  IMAD.WIDE R6, R23, 0x4, R2 ;  /* 0x0000000417067825 */ /* 0x001fc800078e0202 */
[--C-:B------:R-:W-:Y:S01]  /*1b90*/  IMAD.WIDE R20, R21, 0x4, R2.reuse ;  /* 0x0000000415147825 */ /* 0x100fe200078e0202 */
[----:B-1----:R0:W-:Y:S03]  /*1ba0*/  @P3 STG.E.128 desc[UR6][R6.64], R12 ;  /* 0x0000000c06003986 */ /* 0x0021e6000c101d06 */
[----:B------:R-:W-:Y:S01]  /*1bb0*/  IMAD.WIDE R22, R25, 0x4, R2 ;  /* 0x0000000419167825 */ /* 0x000fe200078e0202 */
[----:B--2---:R0:W-:Y:S01]  /*1bc0*/  @P2 STG.E.128 desc[UR6][R20.64], R8 ;  /* 0x0000000814002986 */ /* 0x0041e2000c101d06 */
[----:B------:R-:W-:-:S03]  /*1bd0*/  LEA R27, R4, R27, 0x2 ;  /* 0x0000001b041b7211 */ /* 0x000fc600078e10ff */
[----:B----4-:R0:W-:Y:S02]  /*1be0*/  @P1 STG.E.128 desc[UR6][R22.64], R16 ;  /* 0x0000001016001986 */ /* 0x0101e4000c101d06 */
[----:B0-----:R-:W-:Y:S05]  /*1bf0*/  @!P0 EXIT ;  /* 0x000000000000894d */ /* 0x001fea0003800000 */
[----:B------:R-:W0:Y:S01]  /*1c00*/  LDS.128 R24, [R27+0x3000] ;  /* 0x003000001b187984 */ /* 0x000e220000000c00 */
[----:B------:R-:W-:-:S05]  /*1c10*/  LEA R5, R5, R0, 0x4 ;  /* 0x0000000005057211 */ /* 0x000fca00078e20ff */
[----:B------:R-:W-:-:S05]  /*1c20*/  IMAD.WIDE R2, R5, 0x4, R2 ;  /* 0x0000000405027825 */ /* 0x000fca00078e0202 */
[----:B0-----:R-:W-:Y:S01]  /*1c30*/  STG.E.128 desc[UR6][R2.64], R24 ;  /* 0x0000001802007986 */ /* 0x001fe2000c101d06 */
[----:B------:R-:W-:Y:S05]  /*1c40*/  EXIT ;  /* 0x000000000000794d */ /* 0x000fea0003800000 */
.L_x_0:
[----:B------:R-:W-:-:S00]  /*1c50*/  BRA `(.L_x_0) ;  /* 0xfffffffc00fc7947 */ /* 0x000fc0000383ffff */
[----:B------:R-:W-:-:S00]  /*1c60*/  NOP ;  /* 0x0000000000007918 */ /* 0x000fc00000000000 */
        /* <DEDUP_REMOVED lines=9> */
.L_x_1:


//--------------------- .nv.global.init           --------------------------
	.section	.nv.global.init,"aw",@progbits
.nv.global.init:
	.type		_$_str,@object
	.size		_$_str,(_$_str_$_2 - _$_str)
_$_str:
        /*0000*/ 	.byte	0x5f, 0x5f, 0x43, 0x55, 0x44, 0x41, 0x5f, 0x46, 0x54, 0x5a, 0x00
	.type		_$_str_$_2,@object
	.size		_$_str_$_2,(.L_1 - _$_str_$_2)
_$_str_$_2:
        /*000b*/ 	.byte	0x5f, 0x5f, 0x43, 0x55, 0x44, 0x41, 0x5f, 0x50, 0x52, 0x45, 0x43, 0x5f, 0x53, 0x51, 0x52, 0x54
        /*001b*/ 	.byte	0x00
.L_1:


//--------------------- .nv.shared.triton_poi_fused__native_batch_norm_legit_no_training_silu_30 --------------------------
	.section	.nv.shared.triton_poi_fused__native_batch_norm_legit_no_training_silu_30,"aw",@nobits
	.sectionflags	@""
	.align	16
	.zero		1024


//--------------------- .nv.constant0.triton_poi_fused__native_batch_norm_legit_no_training_silu_30 --------------------------
	.section	.nv.constant0.triton_poi_fused__native_batch_norm_legit_no_training_silu_30,"a",@progbits
	.sectionflags	@""
	.align	4
.nv.constant0.triton_poi_fused__native_batch_norm_legit_no_training_silu_30:
	.zero		584
